//
// Generated by NVIDIA NVVM Compiler
//
// Compiler Build ID: CL-36424714
// Cuda compilation tools, release 13.0, V13.0.88
// Based on NVVM 20.0.0
//

.version 9.0
.target sm_100
.address_size 64

	// .globl	_Z17test_print_kernelPKfi
.extern .func  (.param .b32 func_retval0) vprintf
(
	.param .b64 vprintf_param_0,
	.param .b64 vprintf_param_1
)
;
.global .align 1 .b8 $str[4] = {37, 100, 10};
.global .align 1 .b8 $str$1[64] = {112, 100, 97, 116, 97, 91, 37, 100, 93, 32, 61, 32, 37, 102, 32, 9, 116, 104, 114, 101, 97, 100, 73, 100, 120, 46, 120, 61, 37, 100, 44, 32, 98, 108, 111, 99, 107, 73, 100, 120, 46, 120, 32, 61, 32, 37, 100, 44, 32, 98, 108, 111, 99, 107, 68, 105, 109, 46, 120, 61, 37, 100, 10};

.visible .entry _Z17test_print_kernelPKfi(
	.param .u64 .ptr .align 1 _Z17test_print_kernelPKfi_param_0,
	.param .u32 _Z17test_print_kernelPKfi_param_1
)
{
	.local .align 8 .b8 	__local_depot0[32];
	.reg .b64 	%SP;
	.reg .b64 	%SPL;
	.reg .b32 	%r<8>;
	.reg .b32 	%f<2>;
	.reg .b64 	%rd<11>;
	.reg .b64 	%fd<2>;

	mov.u64 	%SPL, __local_depot0;
	cvta.local.u64 	%SP, %SPL;
	ld.param.u64 	%rd1, [_Z17test_print_kernelPKfi_param_0];
	cvta.to.global.u64 	%rd2, %rd1;
	add.u64 	%rd3, %SP, 0;
	add.u64 	%rd4, %SPL, 0;
	mov.u32 	%r1, %tid.x;
	st.local.u32 	[%rd4], %r1;
	mov.u64 	%rd5, $str;
	cvta.global.u64 	%rd6, %rd5;
	{ // callseq 0, 0
	.param .b64 param0;
	st.param.b64 	[param0], %rd6;
	.param .b64 param1;
	st.param.b64 	[param1], %rd3;
	.param .b32 retval0;
	call.uni (retval0), 
	vprintf, 
	(
	param0, 
	param1
	);
	ld.param.b32 	%r2, [retval0];
	} // callseq 0
	mul.wide.u32 	%rd7, %r1, 4;
	add.s64 	%rd8, %rd2, %rd7;
	ld.global.f32 	%f1, [%rd8];
	cvt.f64.f32 	%fd1, %f1;
	mov.u32 	%r4, %ctaid.x;
	mov.u32 	%r5, %ntid.x;
	st.local.u32 	[%rd4], %r1;
	st.local.f64 	[%rd4+8], %fd1;
	st.local.v2.u32 	[%rd4+16], {%r1, %r4};
	st.local.u32 	[%rd4+24], %r5;
	mov.u64 	%rd9, $str$1;
	cvta.global.u64 	%rd10, %rd9;
	{ // callseq 1, 0
	.param .b64 param0;
	st.param.b64 	[param0], %rd10;
	.param .b64 param1;
	st.param.b64 	[param1], %rd3;
	.param .b32 retval0;
	call.uni (retval0), 
	vprintf, 
	(
	param0, 
	param1
	);
	ld.param.b32 	%r6, [retval0];
	} // callseq 1
	ret;

}


// ===== COMPILED SASS (sm_100) =====

	.target	sm_100

	.elftype	@"ET_EXEC"


//--------------------- .note.nv.tkinfo           --------------------------
	.section	.note.nv.tkinfo,"",@"SHT_NOTE"
	.sectionflags	@"SHF_NOTE_NV_TKINFO"
	.tkinfo
        /*0018*/ 	.word	0x00000002
        /*0030*/ 	.string	""
        /*0030*/ 	.string	"ptxas"
        /*0030*/ 	.string	"Cuda compilation tools, release 13.0, V13.0.88"
        /*0030*/ 	.string	"Build cuda_13.0.r13.0/compiler.36424714_0"
        /*0030*/ 	.string	"-arch sm_100 -m 64 "



//--------------------- .note.nv.cuinfo           --------------------------
	.section	.note.nv.cuinfo,"",@"SHT_NOTE"
	.sectionflags	@"SHF_NOTE_NV_CUINFO"
        /*0018*/ 	.short	0x0002
        /*001a*/ 	.short	0x0064
        /*001c*/ 	.short	0x0082
	.zero		2


//--------------------- .nv.info                  --------------------------
	.section	.nv.info,"",@"SHT_CUDA_INFO"
	.align	4


	//----- nvinfo : EIATTR_REGCOUNT
	.align		4
        /*0000*/ 	.byte	0x04, 0x2f
        /*0002*/ 	.short	(.L_3 - .L_2)
	.align		4
.L_2:
        /*0004*/ 	.word	index@(_Z17test_print_kernelPKfi)
        /*0008*/ 	.word	0x00000018


	//----- nvinfo : EIATTR_FRAME_SIZE
	.align		4
.L_3:
        /*000c*/ 	.byte	0x04, 0x11
        /*000e*/ 	.short	(.L_5 - .L_4)
	.align		4
.L_4:
        /*0010*/ 	.word	index@(_Z17test_print_kernelPKfi)
        /*0014*/ 	.word	0x00000020


	//----- nvinfo : EIATTR_MIN_STACK_SIZE
	.align		4
.L_5:
        /*0018*/ 	.byte	0x04, 0x12
        /*001a*/ 	.short	(.L_7 - .L_6)
	.align		4
.L_6:
        /*001c*/ 	.word	index@(_Z17test_print_kernelPKfi)
        /*0020*/ 	.word	0x00000020
.L_7:


//--------------------- .nv.compat                --------------------------
	.section	.nv.compat,"",@"SHT_CUDA_COMPAT_INFO"
	.align	4
        /*0000*/ 	.byte	0x02, 0x09, 0x00, 0x00, 0x02, 0x02, 0x01, 0x00, 0x02, 0x05, 0x05, 0x00, 0x03, 0x07, 0x01, 0x01
        /*0010*/ 	.byte	0x02, 0x03, 0x00, 0x00, 0x02, 0x06, 0x01, 0x00, 0x04, 0x0b, 0x08, 0x00, 0x09, 0x00, 0x00, 0x00
        /*0020*/ 	.byte	0x00, 0x00, 0x00, 0x00


//--------------------- .nv.info._Z17test_print_kernelPKfi --------------------------
	.section	.nv.info._Z17test_print_kernelPKfi,"",@"SHT_CUDA_INFO"
	.sectionflags	@""
	.align	4


	//----- nvinfo : EIATTR_CUDA_API_VERSION
	.align		4
        /*0000*/ 	.byte	0x04, 0x37
        /*0002*/ 	.short	(.L_9 - .L_8)
.L_8:
        /*0004*/ 	.word	0x00000082


	//----- nvinfo : EIATTR_KPARAM_INFO
	.align		4
.L_9:
        /*0008*/ 	.byte	0x04, 0x17
        /*000a*/ 	.short	(.L_11 - .L_10)
.L_10:
        /*000c*/ 	.word	0x00000000
        /*0010*/ 	.short	0x0001
        /*0012*/ 	.short	0x0008
        /*0014*/ 	.byte	0x00, 0xf0, 0x11, 0x00


	//----- nvinfo : EIATTR_KPARAM_INFO
	.align		4
.L_11:
        /*0018*/ 	.byte	0x04, 0x17
        /*001a*/ 	.short	(.L_13 - .L_12)
.L_12:
        /*001c*/ 	.word	0x00000000
        /*0020*/ 	.short	0x0000
        /*0022*/ 	.short	0x0000
        /*0024*/ 	.byte	0x00, 0xf5, 0x21, 0x00


	//----- nvinfo : EIATTR_SPARSE_MMA_MASK
	.align		4
.L_13:
        /*0028*/ 	.byte	0x03, 0x50
        /*002a*/ 	.short	0x0000


	//----- nvinfo : EIATTR_MAXREG_COUNT
	.align		4
        /*002c*/ 	.byte	0x03, 0x1b
        /*002e*/ 	.short	0x00ff


	//----- nvinfo : EIATTR_EXTERNS
	.align		4
        /*0030*/ 	.byte	0x04, 0x0f
        /*0032*/ 	.short	(.L_15 - .L_14)


	//   ....[0]....
	.align		4
.L_14:
        /*0034*/ 	.word	index@(vprintf)


	//----- nvinfo : EIATTR_MERCURY_ISA_VERSION
	.align		4
.L_15:
        /*0038*/ 	.byte	0x03, 0x5f
        /*003a*/ 	.short	0x0101


	//----- nvinfo : EIATTR_VRC_CTA_INIT_COUNT
	.align		4
        /*003c*/ 	.byte	0x02, 0x4a
	.zero		1
	.zero		1


	//----- nvinfo : EIATTR_SYSCALL_OFFSETS
	.align		4
        /*0040*/ 	.byte	0x04, 0x46
        /*0042*/ 	.short	(.L_17 - .L_16)


	//   ....[0]....
.L_16:
        /*0044*/ 	.word	0x00000110


	//   ....[1]....
        /*0048*/ 	.word	0x00000230


	//----- nvinfo : EIATTR_EXIT_INSTR_OFFSETS
	.align		4
.L_17:
        /*004c*/ 	.byte	0x04, 0x1c
        /*004e*/ 	.short	(.L_19 - .L_18)


	//   ....[0]....
.L_18:
        /*0050*/ 	.word	0x00000240


	//----- nvinfo : EIATTR_CBANK_PARAM_SIZE
	.align		4
.L_19:
        /*0054*/ 	.byte	0x03, 0x19
        /*0056*/ 	.short	0x000c


	//----- nvinfo : EIATTR_PARAM_CBANK
	.align		4
        /*0058*/ 	.byte	0x04, 0x0a
        /*005a*/ 	.short	(.L_21 - .L_20)
	.align		4
.L_20:
        /*005c*/ 	.word	index@(.nv.constant0._Z17test_print_kernelPKfi)
        /*0060*/ 	.short	0x0380
        /*0062*/ 	.short	0x000c


	//----- nvinfo : EIATTR_SW_WAR
	.align		4
.L_21:
        /*0064*/ 	.byte	0x04, 0x36
        /*0066*/ 	.short	(.L_23 - .L_22)
.L_22:
        /*0068*/ 	.word	0x00000008
.L_23:


//--------------------- .nv.callgraph             --------------------------
	.section	.nv.callgraph,"",@"SHT_CUDA_CALLGRAPH"
	.align	4
	.sectionentsize	8
	.align		4
        /*0000*/ 	.word	0x00000000
	.align		4
        /*0004*/ 	.word	0xffffffff
	.align		4
        /*0008*/ 	.word	index@(_Z17test_print_kernelPKfi)
	.align		4
        /*000c*/ 	.word	index@(vprintf)
	.align		4
        /*0010*/ 	.word	0x00000000
	.align		4
        /*0014*/ 	.word	0xfffffffe
	.align		4
        /*0018*/ 	.word	0x00000000
	.align		4
        /*001c*/ 	.word	0xfffffffd
	.align		4
        /*0020*/ 	.word	0x00000000
	.align		4
        /*0024*/ 	.word	0xfffffffc


//--------------------- .nv.constant4             --------------------------
	.section	.nv.constant4,"a",@progbits
	.align	8
	.align		8
.nv.constant4:
        /*0000*/ 	.dword	vprintf
	.align		8
        /*0008*/ 	.dword	$str
	.align		8
        /*0010*/ 	.dword	$str$1


//--------------------- .text._Z17test_print_kernelPKfi --------------------------
	.section	.text._Z17test_print_kernelPKfi,"ax",@progbits
	.align	128
        .global         _Z17test_print_kernelPKfi
        .type           _Z17test_print_kernelPKfi,@function
        .size           _Z17test_print_kernelPKfi,(.L_x_3 - _Z17test_print_kernelPKfi)
        .other          _Z17test_print_kernelPKfi,@"STO_CUDA_ENTRY STV_DEFAULT"
_Z17test_print_kernelPKfi:
.text._Z17test_print_kernelPKfi:
[----:B------:R-:W0:Y:S01]  /*0000*/  LDC R1, c[0x0][0x37c] ;  /* 0x0000df00ff017b82 */ /* 0x000e220000000800 */
[----:B------:R-:W1:Y:S01]  /*0010*/  S2R R2, SR_TID.X ;  /* 0x0000000000027919 */ /* 0x000e620000002100 */
[----:B------:R-:W2:Y:S01]  /*0020*/  LDCU UR4, c[0x0][0x2f8] ;  /* 0x00005f00ff0477ac */ /* 0x000ea20008000800 */
[----:B0-----:R-:W-:Y:S01]  /*0030*/  VIADD R1, R1, 0xffffffe0 ;  /* 0xffffffe001017836 */ /* 0x001fe20000000000 */
[----:B------:R-:W-:Y:S01]  /*0040*/  MOV R18, 0x0 ;  /* 0x0000000000127802 */ /* 0x000fe20000000f00 */
[----:B------:R-:W0:Y:S03]  /*0050*/  LDCU UR5, c[0x0][0x2fc] ;  /* 0x00005f80ff0577ac */ /* 0x000e260008000800 */
[----:B------:R3:W4:Y:S01]  /*0060*/  LDC.64 R8, c[0x4][R18] ;  /* 0x0100000012087b82 */ /* 0x0007220000000a00 */
[----:B------:R-:W5:Y:S01]  /*0070*/  LDCU.64 UR6, c[0x4][0x8] ;  /* 0x01000100ff0677ac */ /* 0x000f620008000a00 */
[----:B------:R-:W1:Y:S01]  /*0080*/  LDCU.64 UR36, c[0x0][0x358] ;  /* 0x00006b00ff2477ac */ /* 0x000e620008000a00 */
[----:B--2---:R-:W-:-:S04]  /*0090*/  IADD3 R17, P0, PT, R1, UR4, RZ ;  /* 0x0000000401117c10 */ /* 0x004fc8000ff1e0ff */
[----:B------:R-:W-:Y:S01]  /*00a0*/  MOV R6, R17 ;  /* 0x0000001100067202 */ /* 0x000fe20000000f00 */
[----:B0-----:R-:W-:Y:S01]  /*00b0*/  IMAD.X R16, RZ, RZ, UR5, P0 ;  /* 0x00000005ff107e24 */ /* 0x001fe200080e06ff */
[----:B-----5:R-:W-:Y:S01]  /*00c0*/  MOV R4, UR6 ;  /* 0x0000000600047c02 */ /* 0x020fe20008000f00 */
[----:B------:R-:W-:Y:S02]  /*00d0*/  IMAD.U32 R5, RZ, RZ, UR7 ;  /* 0x00000007ff057e24 */ /* 0x000fe4000f8e00ff */
[----:B------:R-:W-:Y:S01]  /*00e0*/  IMAD.MOV.U32 R7, RZ, RZ, R16 ;  /* 0x000000ffff077224 */ /* 0x000fe200078e0010 */
[----:B-1----:R3:W-:Y:S06]  /*00f0*/  STL [R1], R2 ;  /* 0x0000000201007387 */ /* 0x0027ec0000100800 */
[----:B------:R-:W-:-:S07]  /*0100*/  LEPC R20, `(.L_x_0) ;  /* 0x000000001014794e */ /* 0x000fce0000000000 */
[----:B---34-:R-:W-:Y:S05]  /*0110*/  CALL.ABS.NOINC R8 ;  /* 0x0000000008007343 */ /* 0x018fea0003c00000 */
.L_x_0:
[----:B------:R-:W0:Y:S01]  /*0120*/  LDC.64 R6, c[0x0][0x380] ;  /* 0x0000e000ff067b82 */ /* 0x000e220000000a00 */
[----:B------:R-:W1:Y:S01]  /*0130*/  S2R R3, SR_CTAID.X ;  /* 0x0000000000037919 */ /* 0x000e620000002500 */
[----:B------:R-:W2:Y:S01]  /*0140*/  LDCU.64 UR4, c[0x4][0x10] ;  /* 0x01000200ff0477ac */ /* 0x000ea20008000a00 */
[----:B0-----:R-:W-:-:S05]  /*0150*/  IMAD.WIDE.U32 R6, R2, 0x4, R6 ;  /* 0x0000000402067825 */ /* 0x001fca00078e0006 */
[----:B------:R0:W3:Y:S01]  /*0160*/  LDG.E R0, desc[UR36][R6.64] ;  /* 0x0000002406007981 */ /* 0x0000e2000c1e1900 */
[----:B------:R-:W4:Y:S01]  /*0170*/  LDC R10, c[0x0][0x360] ;  /* 0x0000d800ff0a7b82 */ /* 0x000f220000000800 */
[----:B--2---:R-:W-:Y:S01]  /*0180*/  MOV R4, UR4 ;  /* 0x0000000400047c02 */ /* 0x004fe20008000f00 */
[----:B------:R-:W-:Y:S01]  /*0190*/  IMAD.U32 R5, RZ, RZ, UR5 ;  /* 0x00000005ff057e24 */ /* 0x000fe2000f8e00ff */
[----:B------:R2:W-:Y:S04]  /*01a0*/  STL [R1], R2 ;  /* 0x0000000201007387 */ /* 0x0005e80000100800 */
[----:B-1----:R2:W-:Y:S01]  /*01b0*/  STL.64 [R1+0x10], R2 ;  /* 0x0000100201007387 */ /* 0x0025e20000100a00 */
[----:B------:R-:W1:Y:S01]  /*01c0*/  LDC.64 R18, c[0x4][R18] ;  /* 0x0100000012127b82 */ /* 0x000e620000000a00 */
[----:B0-----:R-:W-:Y:S01]  /*01d0*/  MOV R6, R17 ;  /* 0x0000001100067202 */ /* 0x001fe20000000f00 */
[----:B------:R-:W-:Y:S01]  /*01e0*/  IMAD.MOV.U32 R7, RZ, RZ, R16 ;  /* 0x000000ffff077224 */ /* 0x000fe200078e0010 */
[----:B----4-:R2:W-:Y:S01]  /*01f0*/  STL [R1+0x18], R10 ;  /* 0x0000180a01007387 */ /* 0x0105e20000100800 */
[----:B---3--:R-:W0:Y:S03]  /*0200*/  F2F.F64.F32 R8, R0 ;  /* 0x0000000000087310 */ /* 0x008e260000201800 */
[----:B01----:R2:W-:Y:S02]  /*0210*/  STL.64 [R1+0x8], R8 ;  /* 0x0000080801007387 */ /* 0x0035e40000100a00 */
[----:B------:R-:W-:-:S07]  /*0220*/  LEPC R20, `(.L_x_1) ;  /* 0x000000001014794e */ /* 0x000fce0000000000 */
[----:B--2---:R-:W-:Y:S05]  /*0230*/  CALL.ABS.NOINC R18 ;  /* 0x0000000012007343 */ /* 0x004fea0003c00000 */
.L_x_1:
[----:B------:R-:W-:Y:S05]  /*0240*/  EXIT ;  /* 0x000000000000794d */ /* 0x000fea0003800000 */
.L_x_2:
[----:B------:R-:W-:-:S00]  /*0250*/  BRA `(.L_x_2) ;  /* 0xfffffffc00fc7947 */ /* 0x000fc0000383ffff */
[----:B------:R-:W-:-:S00]  /*0260*/  NOP ;  /* 0x0000000000007918 */ /* 0x000fc00000000000 */
        /* <DEDUP_REMOVED lines=9> */
.L_x_3:


//--------------------- .nv.global.init           --------------------------
	.section	.nv.global.init,"aw",@progbits
.nv.global.init:
	.type		$str,@object
	.size		$str,($str$1 - $str)
$str:
        /*0000*/ 	.byte	0x25, 0x64, 0x0a, 0x00
	.type		$str$1,@object
	.size		$str$1,(.L_1 - $str$1)
$str$1:
        /*0004*/ 	.byte	0x70, 0x64, 0x61, 0x74, 0x61, 0x5b, 0x25, 0x64, 0x5d, 0x20, 0x3d, 0x20, 0x25, 0x66, 0x20, 0x09
        /*0014*/ 	.byte	0x74, 0x68, 0x72, 0x65, 0x61, 0x64, 0x49, 0x64, 0x78, 0x2e, 0x78, 0x3d, 0x25, 0x64, 0x2c, 0x20
        /*0024*/ 	.byte	0x62, 0x6c, 0x6f, 0x63, 0x6b, 0x49, 0x64, 0x78, 0x2e, 0x78, 0x20, 0x3d, 0x20, 0x25, 0x64, 0x2c
        /*0034*/ 	.byte	0x20, 0x62, 0x6c, 0x6f, 0x63, 0x6b, 0x44, 0x69, 0x6d, 0x2e, 0x78, 0x3d, 0x25, 0x64, 0x0a, 0x00
.L_1:


//--------------------- .nv.shared.reserved.0     --------------------------
	.section	.nv.shared.reserved.0,"aw",@nobits
	.weak		__nv_reservedSMEM_offset_0_alias
	.size		__nv_reservedSMEM_offset_0_alias, 0, 64
	.other		__nv_reservedSMEM_offset_0_alias,@"STO_CUDA_RESERVED_SHARED STV_DEFAULT"
__nv_reservedSMEM_offset_0_alias:
	.zero		0
	.zero		64


//--------------------- .nv.constant0._Z17test_print_kernelPKfi --------------------------
	.section	.nv.constant0._Z17test_print_kernelPKfi,"a",@progbits
	.sectionflags	@""
	.align	4
.nv.constant0._Z17test_print_kernelPKfi:
	.zero		908


//--------------------- SYMBOLS --------------------------

	.type		.nv.reservedSmem.offset0,@object
	.size		.nv.reservedSmem.offset0,0x4
	.type		vprintf,@function
